	.headerflags	@"EF_CUDA_TEXMODE_UNIFIED EF_CUDA_64BIT_ADDRESS EF_CUDA_ACCELERATORS EF_CUDA_SM90 EF_CUDA_VIRTUAL_SM(EF_CUDA_SM90)"
	.elftype	@"ET_EXEC"


//--------------------- .nv.info                  --------------------------
	.section	.nv.info,"",@"SHT_CUDA_INFO"
	.align	4


	//----- nvinfo : EIATTR_REGCOUNT
	.align		4
        /*0000*/ 	.byte	0x04, 0x2f
        /*0002*/ 	.short	(.L_3 - .L_2)
	.align		4
.L_2:
        /*0004*/ 	.word	index@(triton_poi_fused_cat_69)
        /*0008*/ 	.word	0x00000028


	//----- nvinfo : EIATTR_MIN_STACK_SIZE
	.align		4
.L_3:
        /*000c*/ 	.byte	0x04, 0x12
        /*000e*/ 	.short	(.L_5 - .L_4)
	.align		4
.L_4:
        /*0010*/ 	.word	index@(triton_poi_fused_cat_69)
        /*0014*/ 	.word	0x00000000


	//----- nvinfo : EIATTR_FRAME_SIZE
	.align		4
.L_5:
        /*0018*/ 	.byte	0x04, 0x11
        /*001a*/ 	.short	(.L_7 - .L_6)
	.align		4
.L_6:
        /*001c*/ 	.word	index@(triton_poi_fused_cat_69)
        /*0020*/ 	.word	0x00000000


	//----- nvinfo : EIATTR_MIN_STACK_SIZE
	.align		4
.L_7:
        /*0024*/ 	.byte	0x04, 0x12
        /*0026*/ 	.short	(.L_9 - .L_8)
	.align		4
.L_8:
        /*0028*/ 	.word	index@(triton_poi_fused_cat_69)
        /*002c*/ 	.word	0x00000000
.L_9:


//--------------------- .nv.info.triton_poi_fused_cat_69 --------------------------
	.section	.nv.info.triton_poi_fused_cat_69,"",@"SHT_CUDA_INFO"
	.sectionflags	@""
	.align	4


	//----- nvinfo : EIATTR_CUDA_API_VERSION
	.align		4
        /*0000*/ 	.byte	0x04, 0x37
        /*0002*/ 	.short	(.L_11 - .L_10)
.L_10:
        /*0004*/ 	.word	0x0000007c


	//----- nvinfo : EIATTR_KPARAM_INFO
	.align		4
.L_11:
        /*0008*/ 	.byte	0x04, 0x17
        /*000a*/ 	.short	(.L_13 - .L_12)
.L_12:
        /*000c*/ 	.word	0x00000000
        /*0010*/ 	.short	0x0015
        /*0012*/ 	.short	0x00a8
        /*0014*/ 	.byte	0x00, 0xf0, 0x11, 0x00


	//----- nvinfo : EIATTR_KPARAM_INFO
	.align		4
.L_13:
        /*0018*/ 	.byte	0x04, 0x17
        /*001a*/ 	.short	(.L_15 - .L_14)
.L_14:
        /*001c*/ 	.word	0x00000000
        /*0020*/ 	.short	0x0014
        /*0022*/ 	.short	0x00a0
        /*0024*/ 	.byte	0x00, 0xf4, 0x21, 0x00


	//----- nvinfo : EIATTR_KPARAM_INFO
	.align		4
.L_15:
        /*0028*/ 	.byte	0x04, 0x17
        /*002a*/ 	.short	(.L_17 - .L_16)
.L_16:
        /*002c*/ 	.word	0x00000000
        /*0030*/ 	.short	0x0013
        /*0032*/ 	.short	0x0098
        /*0034*/ 	.byte	0x00, 0xf4, 0x21, 0x00


	//----- nvinfo : EIATTR_KPARAM_INFO
	.align		4
.L_17:
        /*0038*/ 	.byte	0x04, 0x17
        /*003a*/ 	.short	(.L_19 - .L_18)
.L_18:
        /*003c*/ 	.word	0x00000000
        /*0040*/ 	.short	0x0012
        /*0042*/ 	.short	0x0090
        /*0044*/ 	.byte	0x00, 0xf4, 0x21, 0x00


	//----- nvinfo : EIATTR_KPARAM_INFO
	.align		4
.L_19:
        /*0048*/ 	.byte	0x04, 0x17
        /*004a*/ 	.short	(.L_21 - .L_20)
.L_20:
        /*004c*/ 	.word	0x00000000
        /*0050*/ 	.short	0x0011
        /*0052*/ 	.short	0x0088
        /*0054*/ 	.byte	0x00, 0xf4, 0x21, 0x00


	//----- nvinfo : EIATTR_KPARAM_INFO
	.align		4
.L_21:
        /*0058*/ 	.byte	0x04, 0x17
        /*005a*/ 	.short	(.L_23 - .L_22)
.L_22:
        /*005c*/ 	.word	0x00000000
        /*0060*/ 	.short	0x0010
        /*0062*/ 	.short	0x0080
        /*0064*/ 	.byte	0x00, 0xf4, 0x21, 0x00


	//----- nvinfo : EIATTR_KPARAM_INFO
	.align		4
.L_23:
        /*0068*/ 	.byte	0x04, 0x17
        /*006a*/ 	.short	(.L_25 - .L_24)
.L_24:
        /*006c*/ 	.word	0x00000000
        /*0070*/ 	.short	0x000f
        /*0072*/ 	.short	0x0078
        /*0074*/ 	.byte	0x00, 0xf4, 0x21, 0x00


	//----- nvinfo : EIATTR_KPARAM_INFO
	.align		4
.L_25:
        /*0078*/ 	.byte	0x04, 0x17
        /*007a*/ 	.short	(.L_27 - .L_26)
.L_26:
        /*007c*/ 	.word	0x00000000
        /*0080*/ 	.short	0x000e
        /*0082*/ 	.short	0x0070
        /*0084*/ 	.byte	0x00, 0xf4, 0x21, 0x00


	//----- nvinfo : EIATTR_KPARAM_INFO
	.align		4
.L_27:
        /*0088*/ 	.byte	0x04, 0x17
        /*008a*/ 	.short	(.L_29 - .L_28)
.L_28:
        /*008c*/ 	.word	0x00000000
        /*0090*/ 	.short	0x000d
        /*0092*/ 	.short	0x0068
        /*0094*/ 	.byte	0x00, 0xf4, 0x21, 0x00


	//----- nvinfo : EIATTR_KPARAM_INFO
	.align		4
.L_29:
        /*0098*/ 	.byte	0x04, 0x17
        /*009a*/ 	.short	(.L_31 - .L_30)
.L_30:
        /*009c*/ 	.word	0x00000000
        /*00a0*/ 	.short	0x000c
        /*00a2*/ 	.short	0x0060
        /*00a4*/ 	.byte	0x00, 0xf4, 0x21, 0x00


	//----- nvinfo : EIATTR_KPARAM_INFO
	.align		4
.L_31:
        /*00a8*/ 	.byte	0x04, 0x17
        /*00aa*/ 	.short	(.L_33 - .L_32)
.L_32:
        /*00ac*/ 	.word	0x00000000
        /*00b0*/ 	.short	0x000b
        /*00b2*/ 	.short	0x0058
        /*00b4*/ 	.byte	0x00, 0xf4, 0x21, 0x00


	//----- nvinfo : EIATTR_KPARAM_INFO
	.align		4
.L_33:
        /*00b8*/ 	.byte	0x04, 0x17
        /*00ba*/ 	.short	(.L_35 - .L_34)
.L_34:
        /*00bc*/ 	.word	0x00000000
        /*00c0*/ 	.short	0x000a
        /*00c2*/ 	.short	0x0050
        /*00c4*/ 	.byte	0x00, 0xf4, 0x21, 0x00


	//----- nvinfo : EIATTR_KPARAM_INFO
	.align		4
.L_35:
        /*00c8*/ 	.byte	0x04, 0x17
        /*00ca*/ 	.short	(.L_37 - .L_36)
.L_36:
        /*00cc*/ 	.word	0x00000000
        /*00d0*/ 	.short	0x0009
        /*00d2*/ 	.short	0x0048
        /*00d4*/ 	.byte	0x00, 0xf4, 0x21, 0x00


	//----- nvinfo : EIATTR_KPARAM_INFO
	.align		4
.L_37:
        /*00d8*/ 	.byte	0x04, 0x17
        /*00da*/ 	.short	(.L_39 - .L_38)
.L_38:
        /*00dc*/ 	.word	0x00000000
        /*00e0*/ 	.short	0x0008
        /*00e2*/ 	.short	0x0040
        /*00e4*/ 	.byte	0x00, 0xf4, 0x21, 0x00


	//----- nvinfo : EIATTR_KPARAM_INFO
	.align		4
.L_39:
        /*00e8*/ 	.byte	0x04, 0x17
        /*00ea*/ 	.short	(.L_41 - .L_40)
.L_40:
        /*00ec*/ 	.word	0x00000000
        /*00f0*/ 	.short	0x0007
        /*00f2*/ 	.short	0x0038
        /*00f4*/ 	.byte	0x00, 0xf4, 0x21, 0x00


	//----- nvinfo : EIATTR_KPARAM_INFO
	.align		4
.L_41:
        /*00f8*/ 	.byte	0x04, 0x17
        /*00fa*/ 	.short	(.L_43 - .L_42)
.L_42:
        /*00fc*/ 	.word	0x00000000
        /*0100*/ 	.short	0x0006
        /*0102*/ 	.short	0x0030
        /*0104*/ 	.byte	0x00, 0xf4, 0x21, 0x00


	//----- nvinfo : EIATTR_KPARAM_INFO
	.align		4
.L_43:
        /*0108*/ 	.byte	0x04, 0x17
        /*010a*/ 	.short	(.L_45 - .L_44)
.L_44:
        /*010c*/ 	.word	0x00000000
        /*0110*/ 	.short	0x0005
        /*0112*/ 	.short	0x0028
        /*0114*/ 	.byte	0x00, 0xf4, 0x21, 0x00


	//----- nvinfo : EIATTR_KPARAM_INFO
	.align		4
.L_45:
        /*0118*/ 	.byte	0x04, 0x17
        /*011a*/ 	.short	(.L_47 - .L_46)
.L_46:
        /*011c*/ 	.word	0x00000000
        /*0120*/ 	.short	0x0004
        /*0122*/ 	.short	0x0020
        /*0124*/ 	.byte	0x00, 0xf4, 0x21, 0x00


	//----- nvinfo : EIATTR_KPARAM_INFO
	.align		4
.L_47:
        /*0128*/ 	.byte	0x04, 0x17
        /*012a*/ 	.short	(.L_49 - .L_48)
.L_48:
        /*012c*/ 	.word	0x00000000
        /*0130*/ 	.short	0x0003
        /*0132*/ 	.short	0x0018
        /*0134*/ 	.byte	0x00, 0xf4, 0x21, 0x00


	//----- nvinfo : EIATTR_KPARAM_INFO
	.align		4
.L_49:
        /*0138*/ 	.byte	0x04, 0x17
        /*013a*/ 	.short	(.L_51 - .L_50)
.L_50:
        /*013c*/ 	.word	0x00000000
        /*0140*/ 	.short	0x0002
        /*0142*/ 	.short	0x0010
        /*0144*/ 	.byte	0x00, 0xf4, 0x21, 0x00


	//----- nvinfo : EIATTR_KPARAM_INFO
	.align		4
.L_51:
        /*0148*/ 	.byte	0x04, 0x17
        /*014a*/ 	.short	(.L_53 - .L_52)
.L_52:
        /*014c*/ 	.word	0x00000000
        /*0150*/ 	.short	0x0001
        /*0152*/ 	.short	0x0008
        /*0154*/ 	.byte	0x00, 0xf4, 0x21, 0x00


	//----- nvinfo : EIATTR_KPARAM_INFO
	.align		4
.L_53:
        /*0158*/ 	.byte	0x04, 0x17
        /*015a*/ 	.short	(.L_55 - .L_54)
.L_54:
        /*015c*/ 	.word	0x00000000
        /*0160*/ 	.short	0x0000
        /*0162*/ 	.short	0x0000
        /*0164*/ 	.byte	0x00, 0xf4, 0x21, 0x00


	//----- nvinfo : EIATTR_SPARSE_MMA_MASK
	.align		4
.L_55:
        /*0168*/ 	.byte	0x03, 0x50
        /*016a*/ 	.short	0x0000


	//----- nvinfo : EIATTR_MAXREG_COUNT
	.align		4
        /*016c*/ 	.byte	0x03, 0x1b
        /*016e*/ 	.short	0x00ff


	//----- nvinfo : EIATTR_EXIT_INSTR_OFFSETS
	.align		4
        /*0170*/ 	.byte	0x04, 0x1c
        /*0172*/ 	.short	(.L_57 - .L_56)


	//   ....[0]....
.L_56:
        /*0174*/ 	.word	0x00000bf0


	//----- nvinfo : EIATTR_REQNTID
	.align		4
.L_57:
        /*0178*/ 	.byte	0x04, 0x10
        /*017a*/ 	.short	(.L_59 - .L_58)
.L_58:
        /*017c*/ 	.word	0x00000080
        /*0180*/ 	.word	0x00000001
        /*0184*/ 	.word	0x00000001


	//----- nvinfo : EIATTR_CBANK_PARAM_SIZE
	.align		4
.L_59:
        /*0188*/ 	.byte	0x03, 0x19
        /*018a*/ 	.short	0x00ac


	//----- nvinfo : EIATTR_PARAM_CBANK
	.align		4
        /*018c*/ 	.byte	0x04, 0x0a
        /*018e*/ 	.short	(.L_61 - .L_60)
	.align		4
.L_60:
        /*0190*/ 	.word	index@(.nv.constant0.triton_poi_fused_cat_69)
        /*0194*/ 	.short	0x0210
        /*0196*/ 	.short	0x00ac


	//----- nvinfo : EIATTR_SW_WAR
	.align		4
.L_61:
        /*0198*/ 	.byte	0x04, 0x36
        /*019a*/ 	.short	(.L_63 - .L_62)
.L_62:
        /*019c*/ 	.word	0x00000008
.L_63:


//--------------------- .nv.callgraph             --------------------------
	.section	.nv.callgraph,"",@"SHT_CUDA_CALLGRAPH"
	.align	4
	.sectionentsize	8
	.align		4
        /*0000*/ 	.word	0x00000000
	.align		4
        /*0004*/ 	.word	0xffffffff
	.align		4
        /*0008*/ 	.word	0x00000000
	.align		4
        /*000c*/ 	.word	0xfffffffe
	.align		4
        /*0010*/ 	.word	0x00000000
	.align		4
        /*0014*/ 	.word	0xfffffffd
	.align		4
        /*0018*/ 	.word	0x00000000
	.align		4
        /*001c*/ 	.word	0xfffffffc


//--------------------- .nv.constant4             --------------------------
	.section	.nv.constant4,"a",@progbits
	.align	8
	.align		8
.nv.constant4:
        /*0000*/ 	.dword	_$_str
	.align		8
        /*0008*/ 	.dword	_$_str_$_2


//--------------------- .text.triton_poi_fused_cat_69 --------------------------
	.section	.text.triton_poi_fused_cat_69,"ax",@progbits
	.align	128
        .global         triton_poi_fused_cat_69
        .type           triton_poi_fused_cat_69,@function
        .size           triton_poi_fused_cat_69,(.L_x_1 - triton_poi_fused_cat_69)
        .other          triton_poi_fused_cat_69,@"STO_CUDA_ENTRY STV_DEFAULT"
triton_poi_fused_cat_69:
.text.triton_poi_fused_cat_69:
[----:B------:R-:W-:Y:S01]  /*0000*/  LDC R1, c[0x0][0x28] ;  /* 0x00000a00ff017b82 */ /* 0x000fe20000000800 */
[----:B------:R-:W1:Y:S07]  /*0010*/  S2R R2, SR_TID.X ;  /* 0x0000000000027919 */ /* 0x000e6e0000002100 */
[----:B------:R-:W2:Y:S01]  /*0020*/  LDC.64 R12, c[0x0][0x220] ;  /* 0x00008800ff0c7b82 */ /* 0x000ea20000000a00 */
[----:B------:R-:W-:Y:S01]  /*0030*/  ULDC.64 UR4, c[0x0][0x208] ;  /* 0x0000820000047ab9 */ /* 0x000fe20000000a00 */
[----:B------:R-:W3:Y:S06]  /*0040*/  S2R R3, SR_CTAID.X ;  /* 0x0000000000037919 */ /* 0x000eec0000002500 */
[----:B------:R-:W4:Y:S08]  /*0050*/  LDC.64 R6, c[0x0][0x248] ;  /* 0x00009200ff067b82 */ /* 0x000f300000000a00 */
[----:B------:R-:W5:Y:S01]  /*0060*/  LDC.64 R20, c[0x0][0x270] ;  /* 0x00009c00ff147b82 */ /* 0x000f620000000a00 */
[----:B------:R-:W-:Y:S01]  /*0070*/  IMAD.MOV.U32 R23, RZ, RZ, RZ ;  /* 0x000000ffff177224 */ /* 0x000fe200078e00ff */
[----:B------:R-:W-:Y:S01]  /*0080*/  ULDC.64 UR6, c[0x0][0x238] ;  /* 0x00008e0000067ab9 */ /* 0x000fe20000000a00 */
[----:B------:R-:W-:Y:S01]  /*0090*/  ULDC.64 UR10, c[0x0][0x288] ;  /* 0x0000a200000a7ab9 */ /* 0x000fe20000000a00 */
[----:B------:R-:W-:-:S04]  /*00a0*/  ULDC.64 UR8, c[0x0][0x260] ;  /* 0x0000980000087ab9 */ /* 0x000fc80000000a00 */
[----:B------:R-:W4:Y:S01]  /*00b0*/  LDC.64 R16, c[0x0][0x298] ;  /* 0x0000a600ff107b82 */ /* 0x000f220000000a00 */
[----:B-1----:R-:W-:-:S07]  /*00c0*/  LOP3.LUT R2, R2, 0x7f, RZ, 0xc0, !PT ;  /* 0x0000007f02027812 */ /* 0x002fce00078ec0ff */
[----:B------:R-:W1:Y:S01]  /*00d0*/  LDC.64 R14, c[0x0][0x210] ;  /* 0x00008400ff0e7b82 */ /* 0x000e620000000a00 */
[----:B---3--:R-:W-:-:S07]  /*00e0*/  IMAD R2, R3, 0x80, R2 ;  /* 0x0000008003027824 */ /* 0x008fce00078e0202 */
[----:B------:R-:W3:Y:S01]  /*00f0*/  LDC.64 R34, c[0x0][0x268] ;  /* 0x00009a00ff227b82 */ /* 0x000ee20000000a00 */
[----:B------:R-:W-:-:S04]  /*0100*/  SHF.R.S32.HI R3, RZ, 0x1f, R2 ;  /* 0x0000001fff037819 */ /* 0x000fc80000011402 */
[----:B------:R-:W-:-:S03]  /*0110*/  LEA.HI R3, R3, R2, RZ, 0xa ;  /* 0x0000000203037211 */ /* 0x000fc600078f50ff */
[----:B------:R-:W1:Y:S01]  /*0120*/  LDC.64 R32, c[0x0][0x240] ;  /* 0x00009000ff207b82 */ /* 0x000e620000000a00 */
[----:B------:R-:W-:Y:S02]  /*0130*/  LOP3.LUT R27, R3, 0xfffffc00, RZ, 0xc0, !PT ;  /* 0xfffffc00031b7812 */ /* 0x000fe400078ec0ff */
[----:B------:R-:W-:-:S03]  /*0140*/  SHF.R.S32.HI R10, RZ, 0xa, R3 ;  /* 0x0000000aff0a7819 */ /* 0x000fc60000011403 */
[----:B------:R-:W-:Y:S02]  /*0150*/  IMAD.IADD R27, R2, 0x1, -R27 ;  /* 0x00000001021b7824 */ /* 0x000fe400078e0a1b */
[----:B------:R-:W-:Y:S01]  /*0160*/  IMAD R8, R10, 0x140, RZ ;  /* 0x000001400a087824 */ /* 0x000fe200078e02ff */
[----:B------:R-:W1:Y:S01]  /*0170*/  LDC.64 R30, c[0x0][0x218] ;  /* 0x00008600ff1e7b82 */ /* 0x000e620000000a00 */
[C---:B------:R-:W-:Y:S01]  /*0180*/  VIADD R4, R27.reuse, 0xfffffd60 ;  /* 0xfffffd601b047836 */ /* 0x040fe20000000000 */
[C---:B------:R-:W-:Y:S01]  /*0190*/  ISETP.GE.AND P1, PT, R27.reuse, 0x160, PT ;  /* 0x000001601b00780c */ /* 0x040fe20003f26270 */
[C---:B------:R-:W-:Y:S01]  /*01a0*/  VIADD R0, R27.reuse, 0xfffffea0 ;  /* 0xfffffea01b007836 */ /* 0x040fe20000000000 */
[----:B------:R-:W-:Y:S01]  /*01b0*/  SHF.R.S32.HI R11, RZ, 0x1f, R27 ;  /* 0x0000001fff0b7819 */ /* 0x000fe2000001141b */
[----:B--2---:R-:W-:Y:S01]  /*01c0*/  IMAD.WIDE R12, R27, 0x4, R12 ;  /* 0x000000041b0c7825 */ /* 0x004fe200078e020c */
[----:B------:R-:W-:Y:S02]  /*01d0*/  ISETP.GE.U32.AND P3, PT, R4, 0xe0, PT ;  /* 0x000000e00400780c */ /* 0x000fe40003f66070 */
[----:B------:R-:W-:Y:S01]  /*01e0*/  ISETP.GE.U32.AND P0, PT, R0, 0x140, PT ;  /* 0x000001400000780c */ /* 0x000fe20003f06070 */
[----:B------:R-:W-:Y:S01]  /*01f0*/  IMAD.MOV.U32 R4, RZ, RZ, RZ ;  /* 0x000000ffff047224 */ /* 0x000fe200078e00ff */
[----:B------:R-:W-:Y:S01]  /*0200*/  IADD3 R0, P2, R27, R8, RZ ;  /* 0x000000081b007210 */ /* 0x000fe20007f5e0ff */
[----:B------:R-:W-:-:S02]  /*0210*/  IMAD.SHL.U32 R24, R10, 0x80, RZ ;  /* 0x000000800a187824 */ /* 0x000fc400078e00ff */
[----:B------:R-:W-:Y:S02]  /*0220*/  IMAD R22, R10, 0xe0, RZ ;  /* 0x000000e00a167824 */ /* 0x000fe400078e02ff */
[----:B------:R2:W3:Y:S01]  /*0230*/  @!P1 LDG.E.EL R4, desc[UR4][R12.64] ;  /* 0x000000040c049981 */ /* 0x0004e2000c2e1900 */
[----:B------:R-:W-:Y:S01]  /*0240*/  IADD3 R5, P5, R27, R24, RZ ;  /* 0x000000181b057210 */ /* 0x000fe20007fbe0ff */
[----:B----4-:R-:W-:Y:S01]  /*0250*/  IMAD.WIDE R6, R27, 0x4, R6 ;  /* 0x000000041b067825 */ /* 0x010fe200078e0206 */
[----:B------:R-:W-:Y:S02]  /*0260*/  IADD3 R3, P4, R27, R22, RZ ;  /* 0x000000161b037210 */ /* 0x000fe40007f9e0ff */
[-C--:B------:R-:W-:Y:S02]  /*0270*/  LEA.HI.X.SX32 R9, R8, R11.reuse, 0x1, P2 ;  /* 0x0000000b08097211 */ /* 0x080fe400010f0eff */
[----:B------:R-:W-:Y:S01]  /*0280*/  LEA.HI.X.SX32 R24, R24, R11, 0x1, P5 ;  /* 0x0000000b18187211 */ /* 0x000fe200028f0eff */
[----:B------:R4:W3:Y:S01]  /*0290*/  @!P0 LDG.E.EL R23, desc[UR4][R6.64+-0x580] ;  /* 0xfffa800406178981 */ /* 0x0008e2000c2e1900 */
[----:B------:R-:W-:-:S02]  /*02a0*/  LEA R18, P2, R0, UR6, 0x2 ;  /* 0x0000000600127c11 */ /* 0x000fc4000f8410ff */
[----:B------:R-:W-:Y:S02]  /*02b0*/  LEA R36, P5, R5, UR10, 0x2 ;  /* 0x0000000a05247c11 */ /* 0x000fe4000f8a10ff */
[----:B------:R-:W-:Y:S01]  /*02c0*/  LEA.HI.X.SX32 R22, R22, R11, 0x1, P4 ;  /* 0x0000000b16167211 */ /* 0x000fe200020f0eff */
[----:B------:R-:W-:Y:S01]  /*02d0*/  IMAD.MOV.U32 R8, RZ, RZ, RZ ;  /* 0x000000ffff087224 */ /* 0x000fe200078e00ff */
[----:B--2---:R-:W-:Y:S01]  /*02e0*/  LEA R12, P4, R3, UR8, 0x2 ;  /* 0x00000008030c7c11 */ /* 0x004fe2000f8810ff */
[----:B-----5:R-:W-:Y:S01]  /*02f0*/  IMAD.WIDE R28, R27, 0x4, R20 ;  /* 0x000000041b1c7825 */ /* 0x020fe200078e0214 */
[----:B------:R-:W-:Y:S02]  /*0300*/  LEA.HI.X R19, R0, UR7, R9, 0x2, P2 ;  /* 0x0000000700137c11 */ /* 0x000fe400090f1409 */
[----:B------:R-:W-:Y:S02]  /*0310*/  LEA.HI.X R37, R5, UR11, R24, 0x2, P5 ;  /* 0x0000000b05257c11 */ /* 0x000fe4000a8f1418 */
[----:B------:R-:W-:-:S02]  /*0320*/  CS2R R24, SRZ ;  /* 0x0000000000187805 */ /* 0x000fc4000001ff00 */
[----:B------:R-:W-:Y:S01]  /*0330*/  ISETP.GT.AND P2, PT, R27, 0x37f, PT ;  /* 0x0000037f1b00780c */ /* 0x000fe20003f44270 */
[----:B------:R2:W5:Y:S01]  /*0340*/  @!P3 LDG.E.EL R8, desc[UR4][R28.64+-0xa80] ;  /* 0xfff580041c08b981 */ /* 0x000562000c2e1900 */
[----:B------:R-:W-:Y:S01]  /*0350*/  LEA.HI.X R13, R3, UR9, R22, 0x2, P4 ;  /* 0x00000009030d7c11 */ /* 0x000fe2000a0f1416 */
[----:B0-----:R-:W-:Y:S01]  /*0360*/  IMAD.WIDE R16, R27, 0x4, R16 ;  /* 0x000000041b107825 */ /* 0x001fe200078e0210 */
[----:B------:R-:W-:-:S03]  /*0370*/  CS2R R20, SRZ ;  /* 0x0000000000147805 */ /* 0x000fc6000001ff00 */
[----:B------:R0:W5:Y:S01]  /*0380*/  @!P3 LDG.E.EL R25, desc[UR4][R12.64+-0xa80] ;  /* 0xfff580040c19b981 */ /* 0x000162000c2e1900 */
[----:B------:R-:W-:Y:S01]  /*0390*/  IMAD R3, R10, 0x160, R27 ;  /* 0x000001600a037824 */ /* 0x000fe200078e021b */
[----:B----4-:R-:W-:Y:S02]  /*03a0*/  CS2R R6, SRZ ;  /* 0x0000000000067805 */ /* 0x010fe4000001ff00 */
[----:B------:R4:W5:Y:S01]  /*03b0*/  @!P0 LDG.E.EL R20, desc[UR4][R18.64+-0x580] ;  /* 0xfffa800412148981 */ /* 0x000962000c2e1900 */
[----:B------:R-:W-:Y:S01]  /*03c0*/  IMAD.MOV.U32 R0, RZ, RZ, RZ ;  /* 0x000000ffff007224 */ /* 0x000fe200078e00ff */
[----:B--2---:R-:W2:Y:S02]  /*03d0*/  LDC.64 R28, c[0x0][0x278] ;  /* 0x00009e00ff1c7b82 */ /* 0x004ea40000000a00 */
[----:B------:R-:W5:Y:S06]  /*03e0*/  @P2 LDG.E.EL R24, desc[UR4][R16.64+-0xe00] ;  /* 0xfff2000410182981 */ /* 0x000f6c000c2e1900 */
[----:B0-----:R-:W0:Y:S01]  /*03f0*/  LDC.64 R12, c[0x0][0x290] ;  /* 0x0000a400ff0c7b82 */ /* 0x001e220000000a00 */
[----:B-1----:R-:W-:-:S05]  /*0400*/  IMAD.WIDE R14, R3, 0x4, R14 ;  /* 0x00000004030e7825 */ /* 0x002fca00078e020e */
[----:B------:R1:W5:Y:S02]  /*0410*/  @!P1 LDG.E.EL R7, desc[UR4][R14.64] ;  /* 0x000000040e079981 */ /* 0x000364000c2e1900 */
[----:B----4-:R-:W4:Y:S08]  /*0420*/  LDC.64 R18, c[0x0][0x280] ;  /* 0x0000a000ff127b82 */ /* 0x010f300000000a00 */
[----:B-1----:R-:W1:Y:S01]  /*0430*/  LDC.64 R14, c[0x0][0x250] ;  /* 0x00009400ff0e7b82 */ /* 0x002e620000000a00 */
[----:B0-----:R-:W-:-:S07]  /*0440*/  IMAD.WIDE R12, R27, 0x4, R12 ;  /* 0x000000041b0c7825 */ /* 0x001fce00078e020c */
[----:B------:R-:W0:Y:S01]  /*0450*/  LDC.64 R16, c[0x0][0x258] ;  /* 0x00009600ff107b82 */ /* 0x000e220000000a00 */
[----:B------:R1:W5:Y:S01]  /*0460*/  @P2 LDG.E.EL R0, desc[UR4][R12.64+-0xe00] ;  /* 0xfff200040c002981 */ /* 0x000362000c2e1900 */
[----:B------:R-:W-:Y:S02]  /*0470*/  IMAD.MOV.U32 R9, RZ, RZ, RZ ;  /* 0x000000ffff097224 */ /* 0x000fe400078e00ff */
[----:B----4-:R-:W-:-:S04]  /*0480*/  IMAD.WIDE R18, R27, 0x4, R18 ;  /* 0x000000041b127825 */ /* 0x010fc800078e0212 */
[----:B------:R-:W-:Y:S01]  /*0490*/  IMAD.MOV.U32 R3, RZ, RZ, RZ ;  /* 0x000000ffff037224 */ /* 0x000fe200078e00ff */
[----:B------:R4:W5:Y:S01]  /*04a0*/  @!P3 LDG.E.EL R9, desc[UR4][R18.64+-0xa80] ;  /* 0xfff580041209b981 */ /* 0x000962000c2e1900 */
[----:B-1----:R-:W1:Y:S01]  /*04b0*/  LDC.64 R12, c[0x0][0x228] ;  /* 0x00008a00ff0c7b82 */ /* 0x002e620000000a00 */
[----:B----4-:R-:W-:-:S07]  /*04c0*/  IMAD.WIDE R18, R27, 0x4, R14 ;  /* 0x000000041b127825 */ /* 0x010fce00078e020e */
[----:B------:R-:W4:Y:S01]  /*04d0*/  LDC.64 R14, c[0x0][0x2a0] ;  /* 0x0000a800ff0e7b82 */ /* 0x000f220000000a00 */
[----:B------:R3:W5:Y:S01]  /*04e0*/  @!P0 LDG.E.EL R3, desc[UR4][R18.64+-0x580] ;  /* 0xfffa800412038981 */ /* 0x000762000c2e1900 */
[----:B------:R-:W-:Y:S02]  /*04f0*/  IMAD.MOV.U32 R5, RZ, RZ, RZ ;  /* 0x000000ffff057224 */ /* 0x000fe400078e00ff */
[----:B--2---:R-:W-:Y:S01]  /*0500*/  IMAD.WIDE R28, R27, 0x4, R28 ;  /* 0x000000041b1c7825 */ /* 0x004fe200078e021c */
[----:B------:R-:W-:-:S04]  /*0510*/  HFMA2.MMA R22, -RZ, RZ, 0, 0 ;  /* 0x00000000ff167435 */ /* 0x000fc800000001ff */
[----:B------:R1:W2:Y:S01]  /*0520*/  @!P3 LDG.E.EL R5, desc[UR4][R28.64+-0xa80] ;  /* 0xfff580041c05b981 */ /* 0x0002a2000c2e1900 */
[----:B---3--:R-:W3:Y:S01]  /*0530*/  LDC.64 R18, c[0x0][0x2a8] ;  /* 0x0000aa00ff127b82 */ /* 0x008ee20000000a00 */
[----:B------:R-:W-:Y:S01]  /*0540*/  CS2R R10, SRZ ;  /* 0x00000000000a7805 */ /* 0x000fe2000001ff00 */
[----:B------:R-:W-:-:S04]  /*0550*/  IMAD.WIDE R34, R27, 0x4, R34 ;  /* 0x000000041b227825 */ /* 0x000fc800078e0222 */
[C---:B------:R-:W-:Y:S01]  /*0560*/  IMAD.WIDE R32, R27.reuse, 0x4, R32 ;  /* 0x000000041b207825 */ /* 0x040fe200078e0220 */
[----:B------:R-:W2:Y:S03]  /*0570*/  @P2 LDG.E.EL R11, desc[UR4][R36.64+-0xe00] ;  /* 0xfff20004240b2981 */ /* 0x000ea6000c2e1900 */
[C---:B-1----:R-:W-:Y:S01]  /*0580*/  IMAD.WIDE R28, R27.reuse, 0x4, R12 ;  /* 0x000000041b1c7825 */ /* 0x042fe200078e020c */
[----:B------:R-:W2:Y:S01]  /*0590*/  @!P3 LDG.E.EL R21, desc[UR4][R34.64+-0xa80] ;  /* 0xfff580042215b981 */ /* 0x000ea2000c2e1900 */
[----:B------:R-:W1:Y:S02]  /*05a0*/  LDC.64 R12, c[0x0][0x230] ;  /* 0x00008c00ff0c7b82 */ /* 0x000e640000000a00 */
[C---:B------:R-:W-:Y:S01]  /*05b0*/  IMAD.WIDE R30, R27.reuse, 0x4, R30 ;  /* 0x000000041b1e7825 */ /* 0x040fe200078e021e */
[----:B------:R-:W2:Y:S03]  /*05c0*/  @!P0 LDG.E.EL R22, desc[UR4][R32.64+-0x580] ;  /* 0xfffa800420168981 */ /* 0x000ea6000c2e1900 */
[C---:B0-----:R-:W-:Y:S01]  /*05d0*/  IMAD.WIDE R16, R27.reuse, 0x4, R16 ;  /* 0x000000041b107825 */ /* 0x041fe200078e0210 */
[----:B------:R0:W2:Y:S04]  /*05e0*/  @!P1 LDG.E.EL R10, desc[UR4][R30.64] ;  /* 0x000000041e0a9981 */ /* 0x0000a8000c2e1900 */
[----:B------:R0:W2:Y:S01]  /*05f0*/  @!P0 LDG.E.EL R6, desc[UR4][R16.64+-0x580] ;  /* 0xfffa800410068981 */ /* 0x0000a2000c2e1900 */
[----:B----4-:R-:W-:-:S04]  /*0600*/  IMAD.WIDE R14, R27, 0x4, R14 ;  /* 0x000000041b0e7825 */ /* 0x010fc800078e020e */
[----:B---3--:R-:W-:-:S04]  /*0610*/  IMAD.WIDE R18, R27, 0x4, R18 ;  /* 0x000000041b127825 */ /* 0x008fc800078e0212 */
[----:B0-----:R-:W-:Y:S01]  /*0620*/  IMAD.MOV.U32 R30, RZ, RZ, RZ ;  /* 0x000000ffff1e7224 */ /* 0x001fe200078e00ff */
[----:B------:R-:W-:Y:S02]  /*0630*/  CS2R R16, SRZ ;  /* 0x0000000000107805 */ /* 0x000fe4000001ff00 */
[----:B------:R-:W-:-:S03]  /*0640*/  MOV R26, RZ ;  /* 0x000000ff001a7202 */ /* 0x000fc60000000f00 */
[----:B------:R-:W3:Y:S04]  /*0650*/  @P2 LDG.E.EL R30, desc[UR4][R18.64+-0xe00] ;  /* 0xfff20004121e2981 */ /* 0x000ee8000c2e1900 */
[----:B------:R0:W4:Y:S01]  /*0660*/  @P2 LDG.E.EL R16, desc[UR4][R14.64+-0xe00] ;  /* 0xfff200040e102981 */ /* 0x000122000c2e1900 */
[----:B-1----:R-:W-:-:S03]  /*0670*/  IMAD.WIDE R12, R27, 0x4, R12 ;  /* 0x000000041b0c7825 */ /* 0x002fc600078e020c */
[----:B------:R-:W4:Y:S04]  /*0680*/  @!P1 LDG.E.EL R26, desc[UR4][R28.64] ;  /* 0x000000041c1a9981 */ /* 0x000f28000c2e1900 */
[----:B------:R1:W4:Y:S01]  /*0690*/  @!P1 LDG.E.EL R17, desc[UR4][R12.64] ;  /* 0x000000040c119981 */ /* 0x000322000c2e1900 */
[----:B------:R-:W-:-:S05]  /*06a0*/  SEL R4, R4, RZ, !P1 ;  /* 0x000000ff04047207 */ /* 0x000fca0004800000 */
[----:B------:R-:W-:Y:S01]  /*06b0*/  FADD R4, R4, 9.9999997473787516356e-06 ;  /* 0x3727c5ac04047421 */ /* 0x000fe20000000000 */
[----:B------:R-:W-:-:S03]  /*06c0*/  SEL R23, R23, RZ, !P0 ;  /* 0x000000ff17177207 */ /* 0x000fc60004000000 */
[----:B------:R-:W1:Y:S02]  /*06d0*/  MUFU.SQRT R27, R4 ;  /* 0x00000004001b7308 */ /* 0x000e640000002000 */
[----:B------:R-:W-:-:S06]  /*06e0*/  FADD R23, R23, 9.9999997473787516356e-06 ;  /* 0x3727c5ac17177421 */ /* 0x000fcc0000000000 */
[----:B0-----:R-:W0:Y:S01]  /*06f0*/  MUFU.SQRT R14, R23 ;  /* 0x00000017000e7308 */ /* 0x001e220000002000 */
[----:B-----5:R-:W-:Y:S02]  /*0700*/  SEL R8, R8, RZ, !P3 ;  /* 0x000000ff08087207 */ /* 0x020fe40005800000 */
[----:B-1----:R-:W-:-:S03]  /*0710*/  FSETP.GT.AND P5, PT, R27, 8.50705917302346158658e+37, PT ;  /* 0x7e8000001b00780b */ /* 0x002fc60003fa4000 */
[----:B------:R-:W-:Y:S01]  /*0720*/  FADD R15, R8, 9.9999997473787516356e-06 ;  /* 0x3727c5ac080f7421 */ /* 0x000fe20000000000 */
[----:B------:R-:W-:-:S03]  /*0730*/  FSETP.GEU.AND P4, PT, R27, 1.175494350822287508e-38, PT ;  /* 0x008000001b00780b */ /* 0x000fc60003f8e000 */
[----:B------:R-:W1:Y:S01]  /*0740*/  MUFU.SQRT R12, R15 ;  /* 0x0000000f000c7308 */ /* 0x000e620000002000 */
[----:B------:R-:W-:Y:S01]  /*0750*/  SEL R24, R24, RZ, P2 ;  /* 0x000000ff18187207 */ /* 0x000fe20001000000 */
[----:B------:R-:W-:Y:S01]  /*0760*/  IMAD.MOV.U32 R8, RZ, RZ, 0x3e800000 ;  /* 0x3e800000ff087424 */ /* 0x000fe200078e00ff */
[----:B0-----:R-:W-:-:S03]  /*0770*/  FSETP.GT.AND P6, PT, R14, 8.50705917302346158658e+37, PT ;  /* 0x7e8000000e00780b */ /* 0x001fc60003fc4000 */
[----:B------:R-:W-:Y:S01]  /*0780*/  FADD R24, R24, 9.9999997473787516356e-06 ;  /* 0x3727c5ac18187421 */ /* 0x000fe20000000000 */
[----:B------:R-:W-:Y:S01]  /*0790*/  FSEL R13, R8, 1, P5 ;  /* 0x3f800000080d7808 */ /* 0x000fe20002800000 */
[----:B------:R-:W-:Y:S01]  /*07a0*/  @P5 FMUL R27, R27, 0.25 ;  /* 0x3e8000001b1b5820 */ /* 0x000fe20000400000 */
[----:B------:R-:W-:-:S03]  /*07b0*/  FSETP.GEU.AND P5, PT, R14, 1.175494350822287508e-38, PT ;  /* 0x008000000e00780b */ /* 0x000fc60003fae000 */
[----:B------:R-:W0:Y:S01]  /*07c0*/  MUFU.SQRT R24, R24 ;  /* 0x0000001800187308 */ /* 0x000e220000002000 */
[----:B------:R-:W-:Y:S01]  /*07d0*/  @!P4 FMUL R27, R27, 16777216 ;  /* 0x4b8000001b1bc820 */ /* 0x000fe20000400000 */
[----:B------:R-:W-:Y:S01]  /*07e0*/  @!P4 FMUL R13, R13, 16777216 ;  /* 0x4b8000000d0dc820 */ /* 0x000fe20000400000 */
[----:B-1----:R-:W-:Y:S01]  /*07f0*/  FSETP.GT.AND P4, PT, R12, 8.50705917302346158658e+37, PT ;  /* 0x7e8000000c00780b */ /* 0x002fe20003f84000 */
[----:B------:R-:W-:Y:S01]  /*0800*/  @P6 FMUL R14, R14, 0.25 ;  /* 0x3e8000000e0e6820 */ /* 0x000fe20000400000 */
[----:B------:R-:W-:Y:S02]  /*0810*/  FSEL R18, R8, 1, P6 ;  /* 0x3f80000008127808 */ /* 0x000fe40003000000 */
[----:B------:R-:W-:Y:S01]  /*0820*/  FSETP.GEU.AND P6, PT, R12, 1.175494350822287508e-38, PT ;  /* 0x008000000c00780b */ /* 0x000fe20003fce000 */
[----:B------:R-:W1:Y:S02]  /*0830*/  MUFU.RCP R4, R27 ;  /* 0x0000001b00047308 */ /* 0x000e640000001000 */
[----:B------:R-:W-:Y:S01]  /*0840*/  @!P5 FMUL R14, R14, 16777216 ;  /* 0x4b8000000e0ed820 */ /* 0x000fe20000400000 */
[----:B------:R-:W-:Y:S01]  /*0850*/  @!P5 FMUL R18, R18, 16777216 ;  /* 0x4b8000001212d820 */ /* 0x000fe20000400000 */
[----:B------:R-:W-:-:S02]  /*0860*/  FSEL R19, R8, 1, P4 ;  /* 0x3f80000008137808 */ /* 0x000fc40002000000 */
[----:B0-----:R-:W-:Y:S02]  /*0870*/  FSETP.GT.AND P5, PT, R24, 8.50705917302346158658e+37, PT ;  /* 0x7e8000001800780b */ /* 0x001fe40003fa4000 */
[----:B------:R-:W-:Y:S01]  /*0880*/  @P4 FMUL R12, R12, 0.25 ;  /* 0x3e8000000c0c4820 */ /* 0x000fe20000400000 */
[----:B------:R-:W-:-:S03]  /*0890*/  FSETP.GEU.AND P4, PT, R24, 1.175494350822287508e-38, PT ;  /* 0x008000001800780b */ /* 0x000fc60003f8e000 */
[----:B------:R-:W-:Y:S01]  /*08a0*/  @!P6 FMUL R12, R12, 16777216 ;  /* 0x4b8000000c0ce820 */ /* 0x000fe20000400000 */
[----:B-1----:R-:W-:Y:S02]  /*08b0*/  FMUL R4, R4, R13 ;  /* 0x0000000d04047220 */ /* 0x002fe40000400000 */
[----:B------:R-:W0:Y:S04]  /*08c0*/  MUFU.RCP R13, R14 ;  /* 0x0000000e000d7308 */ /* 0x000e280000001000 */
[----:B------:R-:W-:-:S04]  /*08d0*/  @P5 FMUL R24, R24, 0.25 ;  /* 0x3e80000018185820 */ /* 0x000fc80000400000 */
[----:B------:R-:W-:Y:S01]  /*08e0*/  @!P4 FMUL R24, R24, 16777216 ;  /* 0x4b8000001818c820 */ /* 0x000fe20000400000 */
[----:B------:R-:W1:Y:S01]  /*08f0*/  MUFU.RCP R12, R12 ;  /* 0x0000000c000c7308 */ /* 0x000e620000001000 */
[----:B------:R-:W-:Y:S01]  /*0900*/  @!P6 FMUL R19, R19, 16777216 ;  /* 0x4b8000001313e820 */ /* 0x000fe20000400000 */
[----:B------:R-:W-:-:S06]  /*0910*/  FSEL R8, R8, 1, P5 ;  /* 0x3f80000008087808 */ /* 0x000fcc0002800000 */
[----:B------:R-:W5:Y:S01]  /*0920*/  MUFU.RCP R15, R24 ;  /* 0x00000018000f7308 */ /* 0x000f620000001000 */
[----:B0-----:R-:W-:Y:S01]  /*0930*/  FMUL R13, R13, R18 ;  /* 0x000000120d0d7220 */ /* 0x001fe20000400000 */
[----:B------:R-:W-:Y:S01]  /*0940*/  @!P4 FMUL R8, R8, 16777216 ;  /* 0x4b8000000808c820 */ /* 0x000fe20000400000 */
[----:B------:R-:W-:Y:S01]  /*0950*/  SEL R20, R20, RZ, !P0 ;  /* 0x000000ff14147207 */ /* 0x000fe20004000000 */
[----:B-1----:R-:W-:Y:S01]  /*0960*/  FMUL R14, R12, R19 ;  /* 0x000000130c0e7220 */ /* 0x002fe20000400000 */
[----:B------:R-:W-:Y:S02]  /*0970*/  SEL R12, R0, RZ, P2 ;  /* 0x000000ff000c7207 */ /* 0x000fe40001000000 */
[----:B------:R-:W-:Y:S02]  /*0980*/  SEL R7, R7, RZ, !P1 ;  /* 0x000000ff07077207 */ /* 0x000fe40004800000 */
[----:B------:R-:W-:Y:S01]  /*0990*/  SEL R25, R25, RZ, !P3 ;  /* 0x000000ff19197207 */ /* 0x000fe20005800000 */
[----:B-----5:R-:W-:Y:S01]  /*09a0*/  FMUL R15, R15, R8 ;  /* 0x000000080f0f7220 */ /* 0x020fe20000400000 */
[----:B--2---:R-:W-:-:S02]  /*09b0*/  SEL R11, R11, RZ, P2 ;  /* 0x000000ff0b0b7207 */ /* 0x004fc40001000000 */
[----:B------:R-:W-:Y:S02]  /*09c0*/  SEL R18, R21, RZ, !P3 ;  /* 0x000000ff15127207 */ /* 0x000fe40005800000 */
[----:B------:R-:W-:Y:S01]  /*09d0*/  SEL R21, R22, RZ, !P0 ;  /* 0x000000ff16157207 */ /* 0x000fe20004000000 */
[----:B------:R-:W-:Y:S01]  /*09e0*/  FADD R8, R11, -R12 ;  /* 0x8000000c0b087221 */ /* 0x000fe20000000000 */
[----:B------:R-:W-:-:S03]  /*09f0*/  SEL R10, R10, RZ, !P1 ;  /* 0x000000ff0a0a7207 */ /* 0x000fc60004800000 */
[----:B------:R-:W-:Y:S01]  /*0a00*/  FADD R0, R20, -R21 ;  /* 0x8000001514007221 */ /* 0x000fe20000000000 */
[----:B------:R-:W-:Y:S01]  /*0a10*/  FMUL R11, R15, R8 ;  /* 0x000000080f0b7220 */ /* 0x000fe20000400000 */
[----:B------:R-:W-:Y:S01]  /*0a20*/  FADD R19, R25, -R18 ;  /* 0x8000001219137221 */ /* 0x000fe20000000000 */
[----:B------:R-:W-:Y:S01]  /*0a30*/  FADD R7, R7, -R10 ;  /* 0x8000000a07077221 */ /* 0x000fe20000000000 */
[----:B------:R-:W-:Y:S01]  /*0a40*/  FMUL R0, R13, R0 ;  /* 0x000000000d007220 */ /* 0x000fe20000400000 */
[----:B------:R-:W-:Y:S02]  /*0a50*/  SEL R10, R9, RZ, !P3 ;  /* 0x000000ff090a7207 */ /* 0x000fe40005800000 */
[----:B------:R-:W0:Y:S01]  /*0a60*/  LDC.64 R8, c[0x0][0x2b0] ;  /* 0x0000ac00ff087b82 */ /* 0x000e220000000a00 */
[----:B------:R-:W-:Y:S01]  /*0a70*/  SEL R5, R5, RZ, !P3 ;  /* 0x000000ff05057207 */ /* 0x000fe20005800000 */
[----:B------:R-:W-:Y:S01]  /*0a80*/  FMUL R14, R14, R19 ;  /* 0x000000130e0e7220 */ /* 0x000fe20000400000 */
[----:B------:R-:W-:-:S02]  /*0a90*/  SEL R3, R3, RZ, !P0 ;  /* 0x000000ff03037207 */ /* 0x000fc40004000000 */
[----:B------:R-:W-:Y:S02]  /*0aa0*/  SEL R6, R6, RZ, !P0 ;  /* 0x000000ff06067207 */ /* 0x000fe40004000000 */
[----:B---3--:R-:W-:Y:S02]  /*0ab0*/  SEL R30, R30, RZ, P2 ;  /* 0x000000ff1e1e7207 */ /* 0x008fe40001000000 */
[----:B----4-:R-:W-:Y:S01]  /*0ac0*/  SEL R13, R16, RZ, P2 ;  /* 0x000000ff100d7207 */ /* 0x010fe20001000000 */
[----:B------:R-:W-:-:S04]  /*0ad0*/  FFMA R14, R5, R14, R10 ;  /* 0x0000000e050e7223 */ /* 0x000fc8000000000a */
[----:B------:R-:W-:Y:S01]  /*0ae0*/  FFMA R11, R13, R11, R30 ;  /* 0x0000000b0d0b7223 */ /* 0x000fe2000000001e */
[----:B------:R-:W-:Y:S01]  /*0af0*/  FFMA R0, R3, R0, R6 ;  /* 0x0000000003007223 */ /* 0x000fe20000000006 */
[----:B------:R-:W-:Y:S01]  /*0b00*/  SEL R5, R26, RZ, !P1 ;  /* 0x000000ff1a057207 */ /* 0x000fe20004800000 */
[----:B------:R-:W-:Y:S01]  /*0b10*/  FMUL R4, R4, R7 ;  /* 0x0000000704047220 */ /* 0x000fe20000400000 */
[----:B------:R-:W-:Y:S02]  /*0b20*/  SEL R6, R17, RZ, !P1 ;  /* 0x000000ff11067207 */ /* 0x000fe40004800000 */
[----:B------:R-:W-:Y:S02]  /*0b30*/  FSETP.GEU.AND P4, PT, R11, RZ, PT ;  /* 0x000000ff0b00720b */ /* 0x000fe40003f8e000 */
[----:B------:R-:W-:Y:S01]  /*0b40*/  FSETP.GEU.AND P5, PT, R14, RZ, PT ;  /* 0x000000ff0e00720b */ /* 0x000fe20003fae000 */
[----:B------:R-:W-:Y:S01]  /*0b50*/  FFMA R4, R5, R4, R6 ;  /* 0x0000000405047223 */ /* 0x000fe20000000006 */
[----:B------:R-:W-:-:S02]  /*0b60*/  FSEL R11, R11, RZ, P4 ;  /* 0x000000ff0b0b7208 */ /* 0x000fc40002000000 */
[----:B------:R-:W-:Y:S02]  /*0b70*/  FSEL R3, R14, RZ, P5 ;  /* 0x000000ff0e037208 */ /* 0x000fe40002800000 */
[----:B------:R-:W-:Y:S02]  /*0b80*/  @P3 FSEL R3, R11, RZ, P2 ;  /* 0x000000ff0b033208 */ /* 0x000fe40001000000 */
[----:B------:R-:W-:Y:S02]  /*0b90*/  FSETP.GEU.AND P3, PT, R0, RZ, PT ;  /* 0x000000ff0000720b */ /* 0x000fe40003f6e000 */
[----:B------:R-:W-:Y:S01]  /*0ba0*/  FSETP.GEU.AND P2, PT, R4, RZ, PT ;  /* 0x000000ff0400720b */ /* 0x000fe20003f4e000 */
[----:B0-----:R-:W-:Y:S01]  /*0bb0*/  IMAD.WIDE R8, R2, 0x4, R8 ;  /* 0x0000000402087825 */ /* 0x001fe200078e0208 */
[----:B------:R-:W-:Y:S02]  /*0bc0*/  @!P0 FSEL R3, R0, RZ, P3 ;  /* 0x000000ff00038208 */ /* 0x000fe40001800000 */
[----:B------:R-:W-:-:S05]  /*0bd0*/  @!P1 FSEL R3, R4, RZ, P2 ;  /* 0x000000ff04039208 */ /* 0x000fca0001000000 */
[----:B------:R-:W-:Y:S01]  /*0be0*/  STG.E desc[UR4][R8.64], R3 ;  /* 0x0000000308007986 */ /* 0x000fe2000c101904 */
[----:B------:R-:W-:Y:S05]  /*0bf0*/  EXIT ;  /* 0x000000000000794d */ /* 0x000fea0003800000 */
.L_x_0:
[----:B------:R-:W-:-:S00]  /*0c00*/  BRA `(.L_x_0) ;  /* 0xfffffffc00fc7947 */ /* 0x000fc0000383ffff */
[----:B------:R-:W-:-:S00]  /*0c10*/  NOP ;  /* 0x0000000000007918 */ /* 0x000fc00000000000 */
        /* <DEDUP_REMOVED lines=14> */
.L_x_1:


//--------------------- .nv.global.init           --------------------------
	.section	.nv.global.init,"aw",@progbits
.nv.global.init:
	.type		_$_str,@object
	.size		_$_str,(_$_str_$_2 - _$_str)
_$_str:
        /*0000*/ 	.byte	0x5f, 0x5f, 0x43, 0x55, 0x44, 0x41, 0x5f, 0x46, 0x54, 0x5a, 0x00
	.type		_$_str_$_2,@object
	.size		_$_str_$_2,(.L_1 - _$_str_$_2)
_$_str_$_2:
        /*000b*/ 	.byte	0x5f, 0x5f, 0x43, 0x55, 0x44, 0x41, 0x5f, 0x50, 0x52, 0x45, 0x43, 0x5f, 0x53, 0x51, 0x52, 0x54
        /*001b*/ 	.byte	0x00
.L_1:


//--------------------- .nv.constant0.triton_poi_fused_cat_69 --------------------------
	.section	.nv.constant0.triton_poi_fused_cat_69,"a",@progbits
	.sectionflags	@""
	.align	4
.nv.constant0.triton_poi_fused_cat_69:
	.zero		700
